//
// Generated by NVIDIA NVVM Compiler
//
// Compiler Build ID: CL-36424714
// Cuda compilation tools, release 13.0, V13.0.88
// Based on NVVM 20.0.0
//

.version 9.0
.target sm_100
.address_size 64

	// .globl	_Z11ctrl_kerneliPii

.visible .entry _Z11ctrl_kerneliPii(
	.param .u32 _Z11ctrl_kerneliPii_param_0,
	.param .u64 .ptr .align 1 _Z11ctrl_kerneliPii_param_1,
	.param .u32 _Z11ctrl_kerneliPii_param_2
)
{
	.reg .pred 	%p<8>;
	.reg .b32 	%r<40>;
	.reg .b64 	%rd<5>;

	ld.param.u32 	%r17, [_Z11ctrl_kerneliPii_param_0];
	ld.param.u64 	%rd1, [_Z11ctrl_kerneliPii_param_1];
	ld.param.u32 	%r18, [_Z11ctrl_kerneliPii_param_2];
	setp.lt.s32 	%p1, %r17, 1;
	mov.b32 	%r34, 0;
	@%p1 bra 	$L__BB0_9;
	mov.u32 	%r1, %tid.x;
	setp.lt.s32 	%p2, %r18, 1;
	@%p2 bra 	$L__BB0_9;
	mov.b32 	%r33, 0;
	mov.b32 	%r32, 4;
	mov.u32 	%r34, %r33;
$L__BB0_3:
	setp.gt.u32 	%p3, %r33, 3;
	mov.b32 	%r37, 1;
	@%p3 bra 	$L__BB0_6;
	max.s32 	%r25, %r32, 1;
	neg.s32 	%r35, %r25;
	mov.b32 	%r37, 1;
$L__BB0_5:
	shl.b32 	%r37, %r37, 1;
	add.s32 	%r35, %r35, 1;
	setp.ne.s32 	%p4, %r35, 0;
	@%p4 bra 	$L__BB0_5;
$L__BB0_6:
	setp.lt.u32 	%p5, %r1, %r37;
	@%p5 bra 	$L__BB0_10;
	sub.s32 	%r26, 32, %r37;
	setp.lt.u32 	%p6, %r1, %r26;
	selp.b32 	%r27, 0, %r18, %p6;
	add.s32 	%r34, %r34, %r27;
$L__BB0_8:
	add.s32 	%r33, %r33, 1;
	add.s32 	%r32, %r32, -1;
	setp.eq.s32 	%p7, %r33, %r17;
	@%p7 bra 	$L__BB0_9;
	bra.uni 	$L__BB0_3;
$L__BB0_9:
	cvta.to.global.u64 	%rd2, %rd1;
	mov.u32 	%r28, %ctaid.x;
	mov.u32 	%r29, %ntid.x;
	mov.u32 	%r30, %tid.x;
	mad.lo.s32 	%r31, %r28, %r29, %r30;
	mul.wide.u32 	%rd3, %r31, 4;
	add.s64 	%rd4, %rd2, %rd3;
	st.global.u32 	[%rd4], %r34;
	ret;
$L__BB0_10:
	add.s32 	%r34, %r18, %r34;
	bra.uni 	$L__BB0_8;

}


// ===== COMPILED SASS (sm_100) =====

	.target	sm_100

	.elftype	@"ET_EXEC"


//--------------------- .note.nv.tkinfo           --------------------------
	.section	.note.nv.tkinfo,"",@"SHT_NOTE"
	.sectionflags	@"SHF_NOTE_NV_TKINFO"
	.tkinfo
        /*0018*/ 	.word	0x00000002
        /*0030*/ 	.string	""
        /*0030*/ 	.string	"ptxas"
        /*0030*/ 	.string	"Cuda compilation tools, release 13.0, V13.0.88"
        /*0030*/ 	.string	"Build cuda_13.0.r13.0/compiler.36424714_0"
        /*0030*/ 	.string	"-arch sm_100 -m 64 "



//--------------------- .note.nv.cuinfo           --------------------------
	.section	.note.nv.cuinfo,"",@"SHT_NOTE"
	.sectionflags	@"SHF_NOTE_NV_CUINFO"
        /*0018*/ 	.short	0x0002
        /*001a*/ 	.short	0x0064
        /*001c*/ 	.short	0x0082
	.zero		2


//--------------------- .nv.info                  --------------------------
	.section	.nv.info,"",@"SHT_CUDA_INFO"
	.align	4


	//----- nvinfo : EIATTR_REGCOUNT
	.align		4
        /*0000*/ 	.byte	0x04, 0x2f
        /*0002*/ 	.short	(.L_1 - .L_0)
	.align		4
.L_0:
        /*0004*/ 	.word	index@(_Z11ctrl_kerneliPii)
        /*0008*/ 	.word	0x0000000a


	//----- nvinfo : EIATTR_FRAME_SIZE
	.align		4
.L_1:
        /*000c*/ 	.byte	0x04, 0x11
        /*000e*/ 	.short	(.L_3 - .L_2)
	.align		4
.L_2:
        /*0010*/ 	.word	index@(_Z11ctrl_kerneliPii)
        /*0014*/ 	.word	0x00000000


	//----- nvinfo : EIATTR_MIN_STACK_SIZE
	.align		4
.L_3:
        /*0018*/ 	.byte	0x04, 0x12
        /*001a*/ 	.short	(.L_5 - .L_4)
	.align		4
.L_4:
        /*001c*/ 	.word	index@(_Z11ctrl_kerneliPii)
        /*0020*/ 	.word	0x00000000
.L_5:


//--------------------- .nv.compat                --------------------------
	.section	.nv.compat,"",@"SHT_CUDA_COMPAT_INFO"
	.align	4
        /*0000*/ 	.byte	0x02, 0x09, 0x00, 0x00, 0x02, 0x02, 0x01, 0x00, 0x02, 0x05, 0x05, 0x00, 0x03, 0x07, 0x01, 0x01
        /*0010*/ 	.byte	0x02, 0x03, 0x00, 0x00, 0x02, 0x06, 0x01, 0x00, 0x04, 0x0b, 0x08, 0x00, 0x09, 0x00, 0x00, 0x00
        /*0020*/ 	.byte	0x00, 0x00, 0x00, 0x00


//--------------------- .nv.info._Z11ctrl_kerneliPii --------------------------
	.section	.nv.info._Z11ctrl_kerneliPii,"",@"SHT_CUDA_INFO"
	.sectionflags	@""
	.align	4


	//----- nvinfo : EIATTR_CUDA_API_VERSION
	.align		4
        /*0000*/ 	.byte	0x04, 0x37
        /*0002*/ 	.short	(.L_7 - .L_6)
.L_6:
        /*0004*/ 	.word	0x00000082


	//----- nvinfo : EIATTR_KPARAM_INFO
	.align		4
.L_7:
        /*0008*/ 	.byte	0x04, 0x17
        /*000a*/ 	.short	(.L_9 - .L_8)
.L_8:
        /*000c*/ 	.word	0x00000000
        /*0010*/ 	.short	0x0002
        /*0012*/ 	.short	0x0010
        /*0014*/ 	.byte	0x00, 0xf0, 0x11, 0x00


	//----- nvinfo : EIATTR_KPARAM_INFO
	.align		4
.L_9:
        /*0018*/ 	.byte	0x04, 0x17
        /*001a*/ 	.short	(.L_11 - .L_10)
.L_10:
        /*001c*/ 	.word	0x00000000
        /*0020*/ 	.short	0x0001
        /*0022*/ 	.short	0x0008
        /*0024*/ 	.byte	0x00, 0xf5, 0x21, 0x00


	//----- nvinfo : EIATTR_KPARAM_INFO
	.align		4
.L_11:
        /*0028*/ 	.byte	0x04, 0x17
        /*002a*/ 	.short	(.L_13 - .L_12)
.L_12:
        /*002c*/ 	.word	0x00000000
        /*0030*/ 	.short	0x0000
        /*0032*/ 	.short	0x0000
        /*0034*/ 	.byte	0x00, 0xf0, 0x11, 0x00


	//----- nvinfo : EIATTR_SPARSE_MMA_MASK
	.align		4
.L_13:
        /*0038*/ 	.byte	0x03, 0x50
        /*003a*/ 	.short	0x0000


	//----- nvinfo : EIATTR_MAXREG_COUNT
	.align		4
        /*003c*/ 	.byte	0x03, 0x1b
        /*003e*/ 	.short	0x00ff


	//----- nvinfo : EIATTR_MERCURY_ISA_VERSION
	.align		4
        /*0040*/ 	.byte	0x03, 0x5f
        /*0042*/ 	.short	0x0101


	//----- nvinfo : EIATTR_VRC_CTA_INIT_COUNT
	.align		4
        /*0044*/ 	.byte	0x02, 0x4a
	.zero		1
	.zero		1


	//----- nvinfo : EIATTR_EXIT_INSTR_OFFSETS
	.align		4
        /*0048*/ 	.byte	0x04, 0x1c
        /*004a*/ 	.short	(.L_15 - .L_14)


	//   ....[0]....
.L_14:
        /*004c*/ 	.word	0x000003d0


	//----- nvinfo : EIATTR_CBANK_PARAM_SIZE
	.align		4
.L_15:
        /*0050*/ 	.byte	0x03, 0x19
        /*0052*/ 	.short	0x0014


	//----- nvinfo : EIATTR_PARAM_CBANK
	.align		4
        /*0054*/ 	.byte	0x04, 0x0a
        /*0056*/ 	.short	(.L_17 - .L_16)
	.align		4
.L_16:
        /*0058*/ 	.word	index@(.nv.constant0._Z11ctrl_kerneliPii)
        /*005c*/ 	.short	0x0380
        /*005e*/ 	.short	0x0014


	//----- nvinfo : EIATTR_SW_WAR
	.align		4
.L_17:
        /*0060*/ 	.byte	0x04, 0x36
        /*0062*/ 	.short	(.L_19 - .L_18)
.L_18:
        /*0064*/ 	.word	0x00000008
.L_19:


//--------------------- .nv.callgraph             --------------------------
	.section	.nv.callgraph,"",@"SHT_CUDA_CALLGRAPH"
	.align	4
	.sectionentsize	8
	.align		4
        /*0000*/ 	.word	0x00000000
	.align		4
        /*0004*/ 	.word	0xffffffff
	.align		4
        /*0008*/ 	.word	0x00000000
	.align		4
        /*000c*/ 	.word	0xfffffffe
	.align		4
        /*0010*/ 	.word	0x00000000
	.align		4
        /*0014*/ 	.word	0xfffffffd
	.align		4
        /*0018*/ 	.word	0x00000000
	.align		4
        /*001c*/ 	.word	0xfffffffc


//--------------------- .text._Z11ctrl_kerneliPii --------------------------
	.section	.text._Z11ctrl_kerneliPii,"ax",@progbits
	.align	128
        .global         _Z11ctrl_kerneliPii
        .type           _Z11ctrl_kerneliPii,@function
        .size           _Z11ctrl_kerneliPii,(.L_x_7 - _Z11ctrl_kerneliPii)
        .other          _Z11ctrl_kerneliPii,@"STO_CUDA_ENTRY STV_DEFAULT"
_Z11ctrl_kerneliPii:
.text._Z11ctrl_kerneliPii:
[----:B------:R-:W-:Y:S01]  /*0000*/  LDC R1, c[0x0][0x37c] ;  /* 0x0000df00ff017b82 */ /* 0x000fe20000000800 */
[----:B------:R-:W0:Y:S01]  /*0010*/  LDCU UR5, c[0x0][0x390] ;  /* 0x00007200ff0577ac */ /* 0x000e220008000800 */
[----:B------:R-:W-:Y:S01]  /*0020*/  IMAD.MOV.U32 R5, RZ, RZ, RZ ;  /* 0x000000ffff057224 */ /* 0x000fe200078e00ff */
[----:B------:R-:W1:Y:S01]  /*0030*/  LDCU UR4, c[0x0][0x380] ;  /* 0x00007000ff0477ac */ /* 0x000e620008000800 */
[----:B------:R-:W2:Y:S01]  /*0040*/  LDCU.64 UR8, c[0x0][0x358] ;  /* 0x00006b00ff0877ac */ /* 0x000ea20008000a00 */
[----:B0-----:R-:W-:-:S04]  /*0050*/  UISETP.GE.AND UP0, UPT, UR5, 0x1, UPT ;  /* 0x000000010500788c */ /* 0x001fc8000bf06270 */
[----:B-1----:R-:W-:-:S09]  /*0060*/  UISETP.LT.OR UP0, UPT, UR4, 0x1, !UP0 ;  /* 0x000000010400788c */ /* 0x002fd2000c701670 */
[----:B--2---:R-:W-:Y:S05]  /*0070*/  BRA.U UP0, `(.L_x_0) ;  /* 0x0000000100b87547 */ /* 0x004fea000b800000 */
[----:B------:R-:W0:Y:S01]  /*0080*/  S2R R3, SR_TID.X ;  /* 0x0000000000037919 */ /* 0x000e220000002100 */
[----:B------:R-:W-:Y:S01]  /*0090*/  IMAD.MOV.U32 R5, RZ, RZ, RZ ;  /* 0x000000ffff057224 */ /* 0x000fe200078e00ff */
[----:B------:R-:W-:Y:S01]  /*00a0*/  UMOV UR4, URZ ;  /* 0x000000ff00047c82 */ /* 0x000fe20008000000 */
[----:B------:R-:W-:-:S05]  /*00b0*/  UMOV UR5, 0x4 ;  /* 0x0000000400057882 */ /* 0x000fca0000000000 */
.L_x_5:
[----:B------:R-:W1:Y:S01]  /*00c0*/  LDCU UR6, c[0x0][0x380] ;  /* 0x00007000ff0677ac */ /* 0x000e620008000800 */
[----:B------:R-:W-:Y:S02]  /*00d0*/  IMAD.MOV.U32 R7, RZ, RZ, R5 ;  /* 0x000000ffff077224 */ /* 0x000fe400078e0005 */
[----:B------:R-:W-:Y:S01]  /*00e0*/  IMAD.MOV.U32 R0, RZ, RZ, 0x1 ;  /* 0x00000001ff007424 */ /* 0x000fe200078e00ff */
[----:B------:R-:W-:Y:S02]  /*00f0*/  UISETP.GT.U32.AND UP1, UPT, UR4, 0x3, UPT ;  /* 0x000000030400788c */ /* 0x000fe4000bf24070 */
[----:B------:R-:W-:-:S04]  /*0100*/  UIADD3 UR4, UPT, UPT, UR4, 0x1, URZ ;  /* 0x0000000104047890 */ /* 0x000fc8000fffe0ff */
[----:B-1----:R-:W-:-:S03]  /*0110*/  UISETP.NE.AND UP0, UPT, UR4, UR6, UPT ;  /* 0x000000060400728c */ /* 0x002fc6000bf05270 */
[----:B------:R-:W-:Y:S08]  /*0120*/  BRA.U UP1, `(.L_x_1) ;  /* 0x0000000101687547 */ /* 0x000ff0000b800000 */
[----:B------:R-:W-:Y:S01]  /*0130*/  UISETP.LT.AND UP1, UPT, UR5, 0x1, UPT ;  /* 0x000000010500788c */ /* 0x000fe2000bf21270 */
[----:B------:R-:W-:-:S03]  /*0140*/  IMAD.MOV.U32 R0, RZ, RZ, 0x1 ;  /* 0x00000001ff007424 */ /* 0x000fc600078e00ff */
[----:B------:R-:W-:-:S06]  /*0150*/  USEL UR6, UR5, 0x1, !UP1 ;  /* 0x0000000105067887 */ /* 0x000fcc000c800000 */
[----:B------:R-:W-:-:S04]  /*0160*/  IADD3 R2, PT, PT, RZ, -UR6, RZ ;  /* 0x80000006ff027c10 */ /* 0x000fc8000fffe0ff */
[----:B------:R-:W-:-:S13]  /*0170*/  ISETP.GE.AND P0, PT, R2, RZ, PT ;  /* 0x000000ff0200720c */ /* 0x000fda0003f06270 */
[----:B------:R-:W-:Y:S05]  /*0180*/  @P0 BRA `(.L_x_2) ;  /* 0x0000000000400947 */ /* 0x000fea0003800000 */
[----:B------:R-:W-:Y:S01]  /*0190*/  IMAD.MOV R4, RZ, RZ, -R2 ;  /* 0x000000ffff047224 */ /* 0x000fe200078e0a02 */
[----:B------:R-:W-:-:S04]  /*01a0*/  PLOP3.LUT P0, PT, PT, PT, PT, 0x80, 0x8 ;  /* 0x000000000008781c */ /* 0x000fc80003f0f070 */
[----:B------:R-:W-:-:S13]  /*01b0*/  ISETP.GT.AND P1, PT, R4, 0x3, PT ;  /* 0x000000030400780c */ /* 0x000fda0003f24270 */
[----:B------:R-:W-:Y:S05]  /*01c0*/  @!P1 BRA `(.L_x_3) ;  /* 0x0000000000149947 */ /* 0x000fea0003800000 */
[----:B------:R-:W-:-:S13]  /*01d0*/  PLOP3.LUT P0, PT, PT, PT, PT, 0x8, 0x80 ;  /* 0x000000000080781c */ /* 0x000fda0003f0e170 */
.L_x_4:
[----:B------:R-:W-:Y:S01]  /*01e0*/  VIADD R2, R2, 0x4 ;  /* 0x0000000402027836 */ /* 0x000fe20000000000 */
[----:B------:R-:W-:-:S04]  /*01f0*/  SHF.L.U32 R0, R0, 0x4, RZ ;  /* 0x0000000400007819 */ /* 0x000fc800000006ff */
[----:B------:R-:W-:-:S13]  /*0200*/  ISETP.GE.AND P1, PT, R2, -0x3, PT ;  /* 0xfffffffd0200780c */ /* 0x000fda0003f26270 */
[----:B------:R-:W-:Y:S05]  /*0210*/  @!P1 BRA `(.L_x_4) ;  /* 0xfffffffc00f09947 */ /* 0x000fea000383ffff */
.L_x_3:
[----:B------:R-:W-:-:S05]  /*0220*/  IMAD.MOV R4, RZ, RZ, -R2 ;  /* 0x000000ffff047224 */ /* 0x000fca00078e0a02 */
[----:B------:R-:W-:-:S13]  /*0230*/  ISETP.GT.AND P1, PT, R4, 0x1, PT ;  /* 0x000000010400780c */ /* 0x000fda0003f24270 */
[----:B------:R-:W-:Y:S01]  /*0240*/  @P1 VIADD R2, R2, 0x2 ;  /* 0x0000000202021836 */ /* 0x000fe20000000000 */
[----:B------:R-:W-:Y:S02]  /*0250*/  @P1 PLOP3.LUT P0, PT, PT, PT, PT, 0x8, 0x80 ;  /* 0x000000000080181c */ /* 0x000fe40003f0e170 */
[----:B------:R-:W-:Y:S02]  /*0260*/  @P1 SHF.L.U32 R0, R0, 0x2, RZ ;  /* 0x0000000200001819 */ /* 0x000fe400000006ff */
[----:B------:R-:W-:-:S13]  /*0270*/  ISETP.NE.OR P0, PT, R2, RZ, P0 ;  /* 0x000000ff0200720c */ /* 0x000fda0000705670 */
[----:B------:R-:W-:Y:S05]  /*0280*/  @!P0 BRA `(.L_x_1) ;  /* 0x0000000000108947 */ /* 0x000fea0003800000 */
.L_x_2:
[----:B------:R-:W-:Y:S02]  /*0290*/  VIADD R2, R2, 0x1 ;  /* 0x0000000102027836 */ /* 0x000fe40000000000 */
[----:B------:R-:W-:-:S03]  /*02a0*/  IMAD.SHL.U32 R0, R0, 0x2, RZ ;  /* 0x0000000200007824 */ /* 0x000fc600078e00ff */
[----:B------:R-:W-:-:S13]  /*02b0*/  ISETP.NE.AND P0, PT, R2, RZ, PT ;  /* 0x000000ff0200720c */ /* 0x000fda0003f05270 */
[----:B------:R-:W-:Y:S05]  /*02c0*/  @P0 BRA `(.L_x_2) ;  /* 0xfffffffc00f00947 */ /* 0x000fea000383ffff */
.L_x_1:
[----:B------:R-:W1:Y:S01]  /*02d0*/  LDC R2, c[0x0][0x390] ;  /* 0x0000e400ff027b82 */ /* 0x000e620000000800 */
[----:B0-----:R-:W-:Y:S01]  /*02e0*/  ISETP.GE.U32.AND P0, PT, R3, R0, PT ;  /* 0x000000000300720c */ /* 0x001fe20003f06070 */
[----:B------:R-:W-:-:S12]  /*02f0*/  UIADD3 UR5, UPT, UPT, UR5, -0x1, URZ ;  /* 0xffffffff05057890 */ /* 0x000fd8000fffe0ff */
[----:B------:R-:W-:-:S04]  /*0300*/  @P0 IADD3 R0, PT, PT, -R0, 0x20, RZ ;  /* 0x0000002000000810 */ /* 0x000fc80007ffe1ff */
[----:B------:R-:W-:-:S04]  /*0310*/  @P0 ISETP.GE.U32.AND P1, PT, R3, R0, PT ;  /* 0x000000000300020c */ /* 0x000fc80003f26070 */
[----:B-1----:R-:W-:Y:S02]  /*0320*/  @P0 SEL R0, R2, RZ, P1 ;  /* 0x000000ff02000207 */ /* 0x002fe40000800000 */
[----:B------:R-:W-:-:S03]  /*0330*/  @!P0 IADD3 R5, PT, PT, R5, R2, RZ ;  /* 0x0000000205058210 */ /* 0x000fc60007ffe0ff */
[----:B------:R-:W-:Y:S01]  /*0340*/  @P0 IMAD.IADD R5, R0, 0x1, R7 ;  /* 0x0000000100050824 */ /* 0x000fe200078e0207 */
[----:B------:R-:W-:Y:S06]  /*0350*/  BRA.U UP0, `(.L_x_5) ;  /* 0xfffffffd00587547 */ /* 0x000fec000b83ffff */
.L_x_0:
[----:B------:R-:W0:Y:S01]  /*0360*/  S2R R0, SR_TID.X ;  /* 0x0000000000007919 */ /* 0x000e220000002100 */
[----:B------:R-:W0:Y:S08]  /*0370*/  S2UR UR4, SR_CTAID.X ;  /* 0x00000000000479c3 */ /* 0x000e300000002500 */
[----:B------:R-:W0:Y:S08]  /*0380*/  LDC R7, c[0x0][0x360] ;  /* 0x0000d800ff077b82 */ /* 0x000e300000000800 */
[----:B------:R-:W1:Y:S01]  /*0390*/  LDC.64 R2, c[0x0][0x388] ;  /* 0x0000e200ff027b82 */ /* 0x000e620000000a00 */
[----:B0-----:R-:W-:-:S04]  /*03a0*/  IMAD R7, R7, UR4, R0 ;  /* 0x0000000407077c24 */ /* 0x001fc8000f8e0200 */
[----:B-1----:R-:W-:-:S05]  /*03b0*/  IMAD.WIDE.U32 R2, R7, 0x4, R2 ;  /* 0x0000000407027825 */ /* 0x002fca00078e0002 */
[----:B------:R-:W-:Y:S01]  /*03c0*/  STG.E desc[UR8][R2.64], R5 ;  /* 0x0000000502007986 */ /* 0x000fe2000c101908 */
[----:B------:R-:W-:Y:S05]  /*03d0*/  EXIT ;  /* 0x000000000000794d */ /* 0x000fea0003800000 */
.L_x_6:
[----:B------:R-:W-:-:S00]  /*03e0*/  BRA `(.L_x_6) ;  /* 0xfffffffc00fc7947 */ /* 0x000fc0000383ffff */
[----:B------:R-:W-:-:S00]  /*03f0*/  NOP ;  /* 0x0000000000007918 */ /* 0x000fc00000000000 */
        /* <DEDUP_REMOVED lines=8> */
.L_x_7:


//--------------------- .nv.shared.reserved.0     --------------------------
	.section	.nv.shared.reserved.0,"aw",@nobits
	.weak		__nv_reservedSMEM_offset_0_alias
	.size		__nv_reservedSMEM_offset_0_alias, 0, 64
	.other		__nv_reservedSMEM_offset_0_alias,@"STO_CUDA_RESERVED_SHARED STV_DEFAULT"
__nv_reservedSMEM_offset_0_alias:
	.zero		0
	.zero		64


//--------------------- .nv.constant0._Z11ctrl_kerneliPii --------------------------
	.section	.nv.constant0._Z11ctrl_kerneliPii,"a",@progbits
	.sectionflags	@""
	.align	4
.nv.constant0._Z11ctrl_kerneliPii:
	.zero		916


//--------------------- SYMBOLS --------------------------

	.type		.nv.reservedSmem.offset0,@object
	.size		.nv.reservedSmem.offset0,0x4
